//
// Generated by NVIDIA NVVM Compiler
//
// Compiler Build ID: CL-36424714
// Cuda compilation tools, release 13.0, V13.0.88
// Based on NVVM 20.0.0
//

.version 9.0
.target sm_100
.address_size 64

	// .globl	_Z5copy1PfS_i

.visible .entry _Z5copy1PfS_i(
	.param .u64 .ptr .align 1 _Z5copy1PfS_i_param_0,
	.param .u64 .ptr .align 1 _Z5copy1PfS_i_param_1,
	.param .u32 _Z5copy1PfS_i_param_2
)
{
	.reg .pred 	%p<2>;
	.reg .b32 	%r<6>;
	.reg .b32 	%f<2>;
	.reg .b64 	%rd<8>;

	ld.param.u64 	%rd1, [_Z5copy1PfS_i_param_0];
	ld.param.u64 	%rd2, [_Z5copy1PfS_i_param_1];
	ld.param.u32 	%r2, [_Z5copy1PfS_i_param_2];
	mov.u32 	%r3, %tid.x;
	mov.u32 	%r4, %ntid.x;
	mov.u32 	%r5, %ctaid.x;
	mad.lo.s32 	%r1, %r4, %r5, %r3;
	setp.ge.s32 	%p1, %r1, %r2;
	@%p1 bra 	$L__BB0_2;
	cvta.to.global.u64 	%rd3, %rd2;
	cvta.to.global.u64 	%rd4, %rd1;
	mul.wide.s32 	%rd5, %r1, 4;
	add.s64 	%rd6, %rd3, %rd5;
	ld.global.f32 	%f1, [%rd6];
	add.s64 	%rd7, %rd4, %rd5;
	st.global.f32 	[%rd7], %f1;
$L__BB0_2:
	ret;

}
	// .globl	_Z5copy2PfS_ii
.visible .entry _Z5copy2PfS_ii(
	.param .u64 .ptr .align 1 _Z5copy2PfS_ii_param_0,
	.param .u64 .ptr .align 1 _Z5copy2PfS_ii_param_1,
	.param .u32 _Z5copy2PfS_ii_param_2,
	.param .u32 _Z5copy2PfS_ii_param_3
)
{
	.reg .pred 	%p<2>;
	.reg .b32 	%r<9>;
	.reg .b32 	%f<2>;
	.reg .b64 	%rd<9>;

	ld.param.u64 	%rd1, [_Z5copy2PfS_ii_param_0];
	ld.param.u64 	%rd2, [_Z5copy2PfS_ii_param_1];
	ld.param.u32 	%r2, [_Z5copy2PfS_ii_param_2];
	ld.param.u32 	%r3, [_Z5copy2PfS_ii_param_3];
	mov.u32 	%r4, %tid.x;
	mov.u32 	%r5, %ntid.x;
	mov.u32 	%r6, %ctaid.x;
	mad.lo.s32 	%r1, %r5, %r6, %r4;
	setp.ge.s32 	%p1, %r1, %r2;
	@%p1 bra 	$L__BB1_2;
	cvta.to.global.u64 	%rd3, %rd2;
	cvta.to.global.u64 	%rd4, %rd1;
	add.s32 	%r7, %r3, %r1;
	rem.s32 	%r8, %r7, %r2;
	mul.wide.s32 	%rd5, %r8, 4;
	add.s64 	%rd6, %rd3, %rd5;
	ld.global.f32 	%f1, [%rd6];
	mul.wide.s32 	%rd7, %r1, 4;
	add.s64 	%rd8, %rd4, %rd7;
	st.global.f32 	[%rd8], %f1;
$L__BB1_2:
	ret;

}
	// .globl	_Z5copy3PfS_ii
.visible .entry _Z5copy3PfS_ii(
	.param .u64 .ptr .align 1 _Z5copy3PfS_ii_param_0,
	.param .u64 .ptr .align 1 _Z5copy3PfS_ii_param_1,
	.param .u32 _Z5copy3PfS_ii_param_2,
	.param .u32 _Z5copy3PfS_ii_param_3
)
{
	.reg .pred 	%p<2>;
	.reg .b32 	%r<9>;
	.reg .b32 	%f<2>;
	.reg .b64 	%rd<9>;

	ld.param.u64 	%rd1, [_Z5copy3PfS_ii_param_0];
	ld.param.u64 	%rd2, [_Z5copy3PfS_ii_param_1];
	ld.param.u32 	%r2, [_Z5copy3PfS_ii_param_2];
	ld.param.u32 	%r3, [_Z5copy3PfS_ii_param_3];
	mov.u32 	%r4, %tid.x;
	mov.u32 	%r5, %ntid.x;
	mov.u32 	%r6, %ctaid.x;
	mad.lo.s32 	%r1, %r5, %r6, %r4;
	setp.ge.s32 	%p1, %r1, %r2;
	@%p1 bra 	$L__BB2_2;
	cvta.to.global.u64 	%rd3, %rd2;
	cvta.to.global.u64 	%rd4, %rd1;
	mul.lo.s32 	%r7, %r3, %r1;
	rem.s32 	%r8, %r7, %r2;
	mul.wide.s32 	%rd5, %r8, 4;
	add.s64 	%rd6, %rd3, %rd5;
	ld.global.f32 	%f1, [%rd6];
	mul.wide.s32 	%rd7, %r1, 4;
	add.s64 	%rd8, %rd4, %rd7;
	st.global.f32 	[%rd8], %f1;
$L__BB2_2:
	ret;

}


// ===== COMPILED SASS (sm_100) =====

	.target	sm_100

	.elftype	@"ET_EXEC"


//--------------------- .note.nv.tkinfo           --------------------------
	.section	.note.nv.tkinfo,"",@"SHT_NOTE"
	.sectionflags	@"SHF_NOTE_NV_TKINFO"
	.tkinfo
        /*0018*/ 	.word	0x00000002
        /*0030*/ 	.string	""
        /*0030*/ 	.string	"ptxas"
        /*0030*/ 	.string	"Cuda compilation tools, release 13.0, V13.0.88"
        /*0030*/ 	.string	"Build cuda_13.0.r13.0/compiler.36424714_0"
        /*0030*/ 	.string	"-arch sm_100 -m 64 "



//--------------------- .note.nv.cuinfo           --------------------------
	.section	.note.nv.cuinfo,"",@"SHT_NOTE"
	.sectionflags	@"SHF_NOTE_NV_CUINFO"
        /*0018*/ 	.short	0x0002
        /*001a*/ 	.short	0x0064
        /*001c*/ 	.short	0x0082
	.zero		2


//--------------------- .nv.info                  --------------------------
	.section	.nv.info,"",@"SHT_CUDA_INFO"
	.align	4


	//----- nvinfo : EIATTR_REGCOUNT
	.align		4
        /*0000*/ 	.byte	0x04, 0x2f
        /*0002*/ 	.short	(.L_1 - .L_0)
	.align		4
.L_0:
        /*0004*/ 	.word	index@(_Z5copy1PfS_i)
        /*0008*/ 	.word	0x0000000a


	//----- nvinfo : EIATTR_FRAME_SIZE
	.align		4
.L_1:
        /*000c*/ 	.byte	0x04, 0x11
        /*000e*/ 	.short	(.L_3 - .L_2)
	.align		4
.L_2:
        /*0010*/ 	.word	index@(_Z5copy1PfS_i)
        /*0014*/ 	.word	0x00000000


	//----- nvinfo : EIATTR_REGCOUNT
	.align		4
.L_3:
        /*0018*/ 	.byte	0x04, 0x2f
        /*001a*/ 	.short	(.L_5 - .L_4)
	.align		4
.L_4:
        /*001c*/ 	.word	index@(_Z5copy2PfS_ii)
        /*0020*/ 	.word	0x0000000c


	//----- nvinfo : EIATTR_FRAME_SIZE
	.align		4
.L_5:
        /*0024*/ 	.byte	0x04, 0x11
        /*0026*/ 	.short	(.L_7 - .L_6)
	.align		4
.L_6:
        /*0028*/ 	.word	index@(_Z5copy2PfS_ii)
        /*002c*/ 	.word	0x00000000


	//----- nvinfo : EIATTR_REGCOUNT
	.align		4
.L_7:
        /*0030*/ 	.byte	0x04, 0x2f
        /*0032*/ 	.short	(.L_9 - .L_8)
	.align		4
.L_8:
        /*0034*/ 	.word	index@(_Z5copy3PfS_ii)
        /*0038*/ 	.word	0x0000000c


	//----- nvinfo : EIATTR_FRAME_SIZE
	.align		4
.L_9:
        /*003c*/ 	.byte	0x04, 0x11
        /*003e*/ 	.short	(.L_11 - .L_10)
	.align		4
.L_10:
        /*0040*/ 	.word	index@(_Z5copy3PfS_ii)
        /*0044*/ 	.word	0x00000000


	//----- nvinfo : EIATTR_MIN_STACK_SIZE
	.align		4
.L_11:
        /*0048*/ 	.byte	0x04, 0x12
        /*004a*/ 	.short	(.L_13 - .L_12)
	.align		4
.L_12:
        /*004c*/ 	.word	index@(_Z5copy3PfS_ii)
        /*0050*/ 	.word	0x00000000


	//----- nvinfo : EIATTR_MIN_STACK_SIZE
	.align		4
.L_13:
        /*0054*/ 	.byte	0x04, 0x12
        /*0056*/ 	.short	(.L_15 - .L_14)
	.align		4
.L_14:
        /*0058*/ 	.word	index@(_Z5copy2PfS_ii)
        /*005c*/ 	.word	0x00000000


	//----- nvinfo : EIATTR_MIN_STACK_SIZE
	.align		4
.L_15:
        /*0060*/ 	.byte	0x04, 0x12
        /*0062*/ 	.short	(.L_17 - .L_16)
	.align		4
.L_16:
        /*0064*/ 	.word	index@(_Z5copy1PfS_i)
        /*0068*/ 	.word	0x00000000
.L_17:


//--------------------- .nv.compat                --------------------------
	.section	.nv.compat,"",@"SHT_CUDA_COMPAT_INFO"
	.align	4
        /*0000*/ 	.byte	0x02, 0x09, 0x00, 0x00, 0x02, 0x02, 0x01, 0x00, 0x02, 0x05, 0x05, 0x00, 0x03, 0x07, 0x01, 0x01
        /*0010*/ 	.byte	0x02, 0x03, 0x00, 0x00, 0x02, 0x06, 0x01, 0x00, 0x04, 0x0b, 0x08, 0x00, 0x09, 0x00, 0x00, 0x00
        /*0020*/ 	.byte	0x00, 0x00, 0x00, 0x00


//--------------------- .nv.info._Z5copy3PfS_ii   --------------------------
	.section	.nv.info._Z5copy3PfS_ii,"",@"SHT_CUDA_INFO"
	.sectionflags	@""
	.align	4


	//----- nvinfo : EIATTR_CUDA_API_VERSION
	.align		4
        /*0000*/ 	.byte	0x04, 0x37
        /*0002*/ 	.short	(.L_19 - .L_18)
.L_18:
        /*0004*/ 	.word	0x00000082


	//----- nvinfo : EIATTR_KPARAM_INFO
	.align		4
.L_19:
        /*0008*/ 	.byte	0x04, 0x17
        /*000a*/ 	.short	(.L_21 - .L_20)
.L_20:
        /*000c*/ 	.word	0x00000000
        /*0010*/ 	.short	0x0003
        /*0012*/ 	.short	0x0014
        /*0014*/ 	.byte	0x00, 0xf0, 0x11, 0x00


	//----- nvinfo : EIATTR_KPARAM_INFO
	.align		4
.L_21:
        /*0018*/ 	.byte	0x04, 0x17
        /*001a*/ 	.short	(.L_23 - .L_22)
.L_22:
        /*001c*/ 	.word	0x00000000
        /*0020*/ 	.short	0x0002
        /*0022*/ 	.short	0x0010
        /*0024*/ 	.byte	0x00, 0xf0, 0x11, 0x00


	//----- nvinfo : EIATTR_KPARAM_INFO
	.align		4
.L_23:
        /*0028*/ 	.byte	0x04, 0x17
        /*002a*/ 	.short	(.L_25 - .L_24)
.L_24:
        /*002c*/ 	.word	0x00000000
        /*0030*/ 	.short	0x0001
        /*0032*/ 	.short	0x0008
        /*0034*/ 	.byte	0x00, 0xf5, 0x21, 0x00


	//----- nvinfo : EIATTR_KPARAM_INFO
	.align		4
.L_25:
        /*0038*/ 	.byte	0x04, 0x17
        /*003a*/ 	.short	(.L_27 - .L_26)
.L_26:
        /*003c*/ 	.word	0x00000000
        /*0040*/ 	.short	0x0000
        /*0042*/ 	.short	0x0000
        /*0044*/ 	.byte	0x00, 0xf5, 0x21, 0x00


	//----- nvinfo : EIATTR_SPARSE_MMA_MASK
	.align		4
.L_27:
        /*0048*/ 	.byte	0x03, 0x50
        /*004a*/ 	.short	0x0000


	//----- nvinfo : EIATTR_MAXREG_COUNT
	.align		4
        /*004c*/ 	.byte	0x03, 0x1b
        /*004e*/ 	.short	0x00ff


	//----- nvinfo : EIATTR_MERCURY_ISA_VERSION
	.align		4
        /*0050*/ 	.byte	0x03, 0x5f
        /*0052*/ 	.short	0x0101


	//----- nvinfo : EIATTR_VRC_CTA_INIT_COUNT
	.align		4
        /*0054*/ 	.byte	0x02, 0x4a
	.zero		1
	.zero		1


	//----- nvinfo : EIATTR_EXIT_INSTR_OFFSETS
	.align		4
        /*0058*/ 	.byte	0x04, 0x1c
        /*005a*/ 	.short	(.L_29 - .L_28)


	//   ....[0]....
.L_28:
        /*005c*/ 	.word	0x00000070


	//   ....[1]....
        /*0060*/ 	.word	0x00000260


	//----- nvinfo : EIATTR_CBANK_PARAM_SIZE
	.align		4
.L_29:
        /*0064*/ 	.byte	0x03, 0x19
        /*0066*/ 	.short	0x0018


	//----- nvinfo : EIATTR_PARAM_CBANK
	.align		4
        /*0068*/ 	.byte	0x04, 0x0a
        /*006a*/ 	.short	(.L_31 - .L_30)
	.align		4
.L_30:
        /*006c*/ 	.word	index@(.nv.constant0._Z5copy3PfS_ii)
        /*0070*/ 	.short	0x0380
        /*0072*/ 	.short	0x0018


	//----- nvinfo : EIATTR_SW_WAR
	.align		4
.L_31:
        /*0074*/ 	.byte	0x04, 0x36
        /*0076*/ 	.short	(.L_33 - .L_32)
.L_32:
        /*0078*/ 	.word	0x00000008
.L_33:


//--------------------- .nv.info._Z5copy2PfS_ii   --------------------------
	.section	.nv.info._Z5copy2PfS_ii,"",@"SHT_CUDA_INFO"
	.sectionflags	@""
	.align	4


	//----- nvinfo : EIATTR_CUDA_API_VERSION
	.align		4
        /*0000*/ 	.byte	0x04, 0x37
        /*0002*/ 	.short	(.L_35 - .L_34)
.L_34:
        /*0004*/ 	.word	0x00000082


	//----- nvinfo : EIATTR_KPARAM_INFO
	.align		4
.L_35:
        /*0008*/ 	.byte	0x04, 0x17
        /*000a*/ 	.short	(.L_37 - .L_36)
.L_36:
        /*000c*/ 	.word	0x00000000
        /*0010*/ 	.short	0x0003
        /*0012*/ 	.short	0x0014
        /*0014*/ 	.byte	0x00, 0xf0, 0x11, 0x00


	//----- nvinfo : EIATTR_KPARAM_INFO
	.align		4
.L_37:
        /*0018*/ 	.byte	0x04, 0x17
        /*001a*/ 	.short	(.L_39 - .L_38)
.L_38:
        /*001c*/ 	.word	0x00000000
        /*0020*/ 	.short	0x0002
        /*0022*/ 	.short	0x0010
        /*0024*/ 	.byte	0x00, 0xf0, 0x11, 0x00


	//----- nvinfo : EIATTR_KPARAM_INFO
	.align		4
.L_39:
        /*0028*/ 	.byte	0x04, 0x17
        /*002a*/ 	.short	(.L_41 - .L_40)
.L_40:
        /*002c*/ 	.word	0x00000000
        /*0030*/ 	.short	0x0001
        /*0032*/ 	.short	0x0008
        /*0034*/ 	.byte	0x00, 0xf5, 0x21, 0x00


	//----- nvinfo : EIATTR_KPARAM_INFO
	.align		4
.L_41:
        /*0038*/ 	.byte	0x04, 0x17
        /*003a*/ 	.short	(.L_43 - .L_42)
.L_42:
        /*003c*/ 	.word	0x00000000
        /*0040*/ 	.short	0x0000
        /*0042*/ 	.short	0x0000
        /*0044*/ 	.byte	0x00, 0xf5, 0x21, 0x00


	//----- nvinfo : EIATTR_SPARSE_MMA_MASK
	.align		4
.L_43:
        /*0048*/ 	.byte	0x03, 0x50
        /*004a*/ 	.short	0x0000


	//----- nvinfo : EIATTR_MAXREG_COUNT
	.align		4
        /*004c*/ 	.byte	0x03, 0x1b
        /*004e*/ 	.short	0x00ff


	//----- nvinfo : EIATTR_MERCURY_ISA_VERSION
	.align		4
        /*0050*/ 	.byte	0x03, 0x5f
        /*0052*/ 	.short	0x0101


	//----- nvinfo : EIATTR_VRC_CTA_INIT_COUNT
	.align		4
        /*0054*/ 	.byte	0x02, 0x4a
	.zero		1
	.zero		1


	//----- nvinfo : EIATTR_EXIT_INSTR_OFFSETS
	.align		4
        /*0058*/ 	.byte	0x04, 0x1c
        /*005a*/ 	.short	(.L_45 - .L_44)


	//   ....[0]....
.L_44:
        /*005c*/ 	.word	0x00000070


	//   ....[1]....
        /*0060*/ 	.word	0x00000260


	//----- nvinfo : EIATTR_CBANK_PARAM_SIZE
	.align		4
.L_45:
        /*0064*/ 	.byte	0x03, 0x19
        /*0066*/ 	.short	0x0018


	//----- nvinfo : EIATTR_PARAM_CBANK
	.align		4
        /*0068*/ 	.byte	0x04, 0x0a
        /*006a*/ 	.short	(.L_47 - .L_46)
	.align		4
.L_46:
        /*006c*/ 	.word	index@(.nv.constant0._Z5copy2PfS_ii)
        /*0070*/ 	.short	0x0380
        /*0072*/ 	.short	0x0018


	//----- nvinfo : EIATTR_SW_WAR
	.align		4
.L_47:
        /*0074*/ 	.byte	0x04, 0x36
        /*0076*/ 	.short	(.L_49 - .L_48)
.L_48:
        /*0078*/ 	.word	0x00000008
.L_49:


//--------------------- .nv.info._Z5copy1PfS_i    --------------------------
	.section	.nv.info._Z5copy1PfS_i,"",@"SHT_CUDA_INFO"
	.sectionflags	@""
	.align	4


	//----- nvinfo : EIATTR_CUDA_API_VERSION
	.align		4
        /*0000*/ 	.byte	0x04, 0x37
        /*0002*/ 	.short	(.L_51 - .L_50)
.L_50:
        /*0004*/ 	.word	0x00000082


	//----- nvinfo : EIATTR_KPARAM_INFO
	.align		4
.L_51:
        /*0008*/ 	.byte	0x04, 0x17
        /*000a*/ 	.short	(.L_53 - .L_52)
.L_52:
        /*000c*/ 	.word	0x00000000
        /*0010*/ 	.short	0x0002
        /*0012*/ 	.short	0x0010
        /*0014*/ 	.byte	0x00, 0xf0, 0x11, 0x00


	//----- nvinfo : EIATTR_KPARAM_INFO
	.align		4
.L_53:
        /*0018*/ 	.byte	0x04, 0x17
        /*001a*/ 	.short	(.L_55 - .L_54)
.L_54:
        /*001c*/ 	.word	0x00000000
        /*0020*/ 	.short	0x0001
        /*0022*/ 	.short	0x0008
        /*0024*/ 	.byte	0x00, 0xf5, 0x21, 0x00


	//----- nvinfo : EIATTR_KPARAM_INFO
	.align		4
.L_55:
        /*0028*/ 	.byte	0x04, 0x17
        /*002a*/ 	.short	(.L_57 - .L_56)
.L_56:
        /*002c*/ 	.word	0x00000000
        /*0030*/ 	.short	0x0000
        /*0032*/ 	.short	0x0000
        /*0034*/ 	.byte	0x00, 0xf5, 0x21, 0x00


	//----- nvinfo : EIATTR_SPARSE_MMA_MASK
	.align		4
.L_57:
        /*0038*/ 	.byte	0x03, 0x50
        /*003a*/ 	.short	0x0000


	//----- nvinfo : EIATTR_MAXREG_COUNT
	.align		4
        /*003c*/ 	.byte	0x03, 0x1b
        /*003e*/ 	.short	0x00ff


	//----- nvinfo : EIATTR_MERCURY_ISA_VERSION
	.align		4
        /*0040*/ 	.byte	0x03, 0x5f
        /*0042*/ 	.short	0x0101


	//----- nvinfo : EIATTR_VRC_CTA_INIT_COUNT
	.align		4
        /*0044*/ 	.byte	0x02, 0x4a
	.zero		1
	.zero		1


	//----- nvinfo : EIATTR_EXIT_INSTR_OFFSETS
	.align		4
        /*0048*/ 	.byte	0x04, 0x1c
        /*004a*/ 	.short	(.L_59 - .L_58)


	//   ....[0]....
.L_58:
        /*004c*/ 	.word	0x00000070


	//   ....[1]....
        /*0050*/ 	.word	0x000000f0


	//----- nvinfo : EIATTR_CBANK_PARAM_SIZE
	.align		4
.L_59:
        /*0054*/ 	.byte	0x03, 0x19
        /*0056*/ 	.short	0x0014


	//----- nvinfo : EIATTR_PARAM_CBANK
	.align		4
        /*0058*/ 	.byte	0x04, 0x0a
        /*005a*/ 	.short	(.L_61 - .L_60)
	.align		4
.L_60:
        /*005c*/ 	.word	index@(.nv.constant0._Z5copy1PfS_i)
        /*0060*/ 	.short	0x0380
        /*0062*/ 	.short	0x0014


	//----- nvinfo : EIATTR_SW_WAR
	.align		4
.L_61:
        /*0064*/ 	.byte	0x04, 0x36
        /*0066*/ 	.short	(.L_63 - .L_62)
.L_62:
        /*0068*/ 	.word	0x00000008
.L_63:


//--------------------- .nv.callgraph             --------------------------
	.section	.nv.callgraph,"",@"SHT_CUDA_CALLGRAPH"
	.align	4
	.sectionentsize	8
	.align		4
        /*0000*/ 	.word	0x00000000
	.align		4
        /*0004*/ 	.word	0xffffffff
	.align		4
        /*0008*/ 	.word	0x00000000
	.align		4
        /*000c*/ 	.word	0xfffffffe
	.align		4
        /*0010*/ 	.word	0x00000000
	.align		4
        /*0014*/ 	.word	0xfffffffd
	.align		4
        /*0018*/ 	.word	0x00000000
	.align		4
        /*001c*/ 	.word	0xfffffffc


//--------------------- .text._Z5copy3PfS_ii      --------------------------
	.section	.text._Z5copy3PfS_ii,"ax",@progbits
	.align	128
        .global         _Z5copy3PfS_ii
        .type           _Z5copy3PfS_ii,@function
        .size           _Z5copy3PfS_ii,(.L_x_3 - _Z5copy3PfS_ii)
        .other          _Z5copy3PfS_ii,@"STO_CUDA_ENTRY STV_DEFAULT"
_Z5copy3PfS_ii:
.text._Z5copy3PfS_ii:
[----:B------:R-:W-:Y:S01]  /*0000*/  LDC R1, c[0x0][0x37c] ;  /* 0x0000df00ff017b82 */ /* 0x000fe20000000800 */
[----:B------:R-:W0:Y:S07]  /*0010*/  S2R R7, SR_TID.X ;  /* 0x0000000000077919 */ /* 0x000e2e0000002100 */
[----:B------:R-:W1:Y:S01]  /*0020*/  LDC R6, c[0x0][0x390] ;  /* 0x0000e400ff067b82 */ /* 0x000e620000000800 */
[----:B------:R-:W0:Y:S01]  /*0030*/  LDCU UR4, c[0x0][0x360] ;  /* 0x00006c00ff0477ac */ /* 0x000e220008000800 */
[----:B------:R-:W0:Y:S02]  /*0040*/  S2R R0, SR_CTAID.X ;  /* 0x0000000000007919 */ /* 0x000e240000002500 */
[----:B0-----:R-:W-:-:S05]  /*0050*/  IMAD R7, R0, UR4, R7 ;  /* 0x0000000400077c24 */ /* 0x001fca000f8e0207 */
[----:B-1----:R-:W-:-:S13]  /*0060*/  ISETP.GE.AND P0, PT, R7, R6, PT ;  /* 0x000000060700720c */ /* 0x002fda0003f06270 */
[----:B------:R-:W-:Y:S05]  /*0070*/  @P0 EXIT ;  /* 0x000000000000094d */ /* 0x000fea0003800000 */
[----:B------:R-:W-:Y:S01]  /*0080*/  IABS R5, R6 ;  /* 0x0000000600057213 */ /* 0x000fe20000000000 */
[----:B------:R-:W0:Y:S03]  /*0090*/  LDCU UR4, c[0x0][0x394] ;  /* 0x00007280ff0477ac */ /* 0x000e260008000800 */
[----:B------:R-:W1:Y:S08]  /*00a0*/  I2F.RP R4, R5 ;  /* 0x0000000500047306 */ /* 0x000e700000209400 */
[----:B-1----:R-:W1:Y:S01]  /*00b0*/  MUFU.RCP R4, R4 ;  /* 0x0000000400047308 */ /* 0x002e620000001000 */
[----:B0-----:R-:W-:Y:S01]  /*00c0*/  IMAD R0, R7, UR4, RZ ;  /* 0x0000000407007c24 */ /* 0x001fe2000f8e02ff */
[----:B------:R-:W0:Y:S04]  /*00d0*/  LDCU.64 UR4, c[0x0][0x358] ;  /* 0x00006b00ff0477ac */ /* 0x000e280008000a00 */
[----:B------:R-:W-:-:S02]  /*00e0*/  ISETP.GE.AND P2, PT, R0, RZ, PT ;  /* 0x000000ff0000720c */ /* 0x000fc40003f46270 */
[----:B-1----:R-:W-:Y:S02]  /*00f0*/  IADD3 R2, PT, PT, R4, 0xffffffe, RZ ;  /* 0x0ffffffe04027810 */ /* 0x002fe40007ffe0ff */
[----:B------:R-:W-:Y:S02]  /*0100*/  IABS R4, R0 ;  /* 0x0000000000047213 */ /* 0x000fe40000000000 */
[----:B------:R1:W2:Y:S02]  /*0110*/  F2I.FTZ.U32.TRUNC.NTZ R3, R2 ;  /* 0x0000000200037305 */ /* 0x0002a4000021f000 */
[----:B-1----:R-:W-:Y:S01]  /*0120*/  IMAD.MOV.U32 R2, RZ, RZ, RZ ;  /* 0x000000ffff027224 */ /* 0x002fe200078e00ff */
[----:B--2---:R-:W-:-:S05]  /*0130*/  IADD3 R8, PT, PT, RZ, -R3, RZ ;  /* 0x80000003ff087210 */ /* 0x004fca0007ffe0ff */
[----:B------:R-:W-:-:S04]  /*0140*/  IMAD R9, R8, R5, RZ ;  /* 0x0000000508097224 */ /* 0x000fc800078e02ff */
[----:B------:R-:W-:-:S06]  /*0150*/  IMAD.HI.U32 R3, R3, R9, R2 ;  /* 0x0000000903037227 */ /* 0x000fcc00078e0002 */
[----:B------:R-:W-:-:S05]  /*0160*/  IMAD.HI.U32 R3, R3, R4, RZ ;  /* 0x0000000403037227 */ /* 0x000fca00078e00ff */
[----:B------:R-:W-:-:S05]  /*0170*/  IADD3 R3, PT, PT, -R3, RZ, RZ ;  /* 0x000000ff03037210 */ /* 0x000fca0007ffe1ff */
[C---:B------:R-:W-:Y:S02]  /*0180*/  IMAD R4, R5.reuse, R3, R4 ;  /* 0x0000000305047224 */ /* 0x040fe400078e0204 */
[----:B------:R-:W1:Y:S03]  /*0190*/  LDC.64 R2, c[0x0][0x388] ;  /* 0x0000e200ff027b82 */ /* 0x000e660000000a00 */
[----:B------:R-:W-:-:S13]  /*01a0*/  ISETP.GT.U32.AND P0, PT, R5, R4, PT ;  /* 0x000000040500720c */ /* 0x000fda0003f04070 */
[----:B------:R-:W-:Y:S01]  /*01b0*/  @!P0 IMAD.IADD R4, R4, 0x1, -R5 ;  /* 0x0000000104048824 */ /* 0x000fe200078e0a05 */
[----:B------:R-:W-:-:S04]  /*01c0*/  ISETP.NE.AND P0, PT, R6, RZ, PT ;  /* 0x000000ff0600720c */ /* 0x000fc80003f05270 */
[----:B------:R-:W-:-:S13]  /*01d0*/  ISETP.GT.U32.AND P1, PT, R5, R4, PT ;  /* 0x000000040500720c */ /* 0x000fda0003f24070 */
[----:B------:R-:W-:-:S05]  /*01e0*/  @!P1 IADD3 R4, PT, PT, R4, -R5, RZ ;  /* 0x8000000504049210 */ /* 0x000fca0007ffe0ff */
[----:B------:R-:W-:Y:S01]  /*01f0*/  @!P2 IMAD.MOV R4, RZ, RZ, -R4 ;  /* 0x000000ffff04a224 */ /* 0x000fe200078e0a04 */
[----:B------:R-:W-:-:S05]  /*0200*/  @!P0 LOP3.LUT R4, RZ, R6, RZ, 0x33, !PT ;  /* 0x00000006ff048212 */ /* 0x000fca00078e33ff */
[----:B-1----:R-:W-:Y:S02]  /*0210*/  IMAD.WIDE R2, R4, 0x4, R2 ;  /* 0x0000000404027825 */ /* 0x002fe400078e0202 */
[----:B------:R-:W1:Y:S04]  /*0220*/  LDC.64 R4, c[0x0][0x380] ;  /* 0x0000e000ff047b82 */ /* 0x000e680000000a00 */
[----:B0-----:R-:W2:Y:S01]  /*0230*/  LDG.E R3, desc[UR4][R2.64] ;  /* 0x0000000402037981 */ /* 0x001ea2000c1e1900 */
[----:B-1----:R-:W-:-:S05]  /*0240*/  IMAD.WIDE R4, R7, 0x4, R4 ;  /* 0x0000000407047825 */ /* 0x002fca00078e0204 */
[----:B--2---:R-:W-:Y:S01]  /*0250*/  STG.E desc[UR4][R4.64], R3 ;  /* 0x0000000304007986 */ /* 0x004fe2000c101904 */
[----:B------:R-:W-:Y:S05]  /*0260*/  EXIT ;  /* 0x000000000000794d */ /* 0x000fea0003800000 */
.L_x_0:
[----:B------:R-:W-:-:S00]  /*0270*/  BRA `(.L_x_0) ;  /* 0xfffffffc00fc7947 */ /* 0x000fc0000383ffff */
[----:B------:R-:W-:-:S00]  /*0280*/  NOP ;  /* 0x0000000000007918 */ /* 0x000fc00000000000 */
[----:B------:R-:W-:-:S00]  /*0290*/  NOP ;  /* 0x0000000000007918 */ /* 0x000fc00000000000 */
[----:B------:R-:W-:-:S00]  /*02a0*/  NOP ;  /* 0x0000000000007918 */ /* 0x000fc00000000000 */
[----:B------:R-:W-:-:S00]  /*02b0*/  NOP ;  /* 0x0000000000007918 */ /* 0x000fc00000000000 */
[----:B------:R-:W-:-:S00]  /*02c0*/  NOP ;  /* 0x0000000000007918 */ /* 0x000fc00000000000 */
[----:B------:R-:W-:-:S00]  /*02d0*/  NOP ;  /* 0x0000000000007918 */ /* 0x000fc00000000000 */
[----:B------:R-:W-:-:S00]  /*02e0*/  NOP ;  /* 0x0000000000007918 */ /* 0x000fc00000000000 */
[----:B------:R-:W-:-:S00]  /*02f0*/  NOP ;  /* 0x0000000000007918 */ /* 0x000fc00000000000 */
.L_x_3:


//--------------------- .text._Z5copy2PfS_ii      --------------------------
	.section	.text._Z5copy2PfS_ii,"ax",@progbits
	.align	128
        .global         _Z5copy2PfS_ii
        .type           _Z5copy2PfS_ii,@function
        .size           _Z5copy2PfS_ii,(.L_x_4 - _Z5copy2PfS_ii)
        .other          _Z5copy2PfS_ii,@"STO_CUDA_ENTRY STV_DEFAULT"
_Z5copy2PfS_ii:
.text._Z5copy2PfS_ii:
        /* <DEDUP_REMOVED lines=12> */
[----:B0-----:R-:W-:Y:S01]  /*00c0*/  IADD3 R0, PT, PT, R7, UR4, RZ ;  /* 0x0000000407007c10 */ /* 0x001fe2000fffe0ff */
[----:B------:R-:W0:Y:S03]  /*00d0*/  LDCU.64 UR4, c[0x0][0x358] ;  /* 0x00006b00ff0477ac */ /* 0x000e260008000a00 */
[----:B------:R-:W-:Y:S01]  /*00e0*/  ISETP.GE.AND P2, PT, R0, RZ, PT ;  /* 0x000000ff0000720c */ /* 0x000fe20003f46270 */
[----:B-1----:R-:W-:Y:S01]  /*00f0*/  VIADD R2, R4, 0xffffffe ;  /* 0x0ffffffe04027836 */ /* 0x002fe20000000000 */
[----:B------:R-:W-:-:S03]  /*0100*/  IABS R4, R0 ;  /* 0x0000000000047213 */ /* 0x000fc60000000000 */
[----:B------:R1:W2:Y:S02]  /*0110*/  F2I.FTZ.U32.TRUNC.NTZ R3, R2 ;  /* 0x0000000200037305 */ /* 0x0002a4000021f000 */
[----:B-1----:R-:W-:Y:S02]  /*0120*/  IMAD.MOV.U32 R2, RZ, RZ, RZ ;  /* 0x000000ffff027224 */ /* 0x002fe400078e00ff */
[----:B--2---:R-:W-:-:S04]  /*0130*/  IMAD.MOV R8, RZ, RZ, -R3 ;  /* 0x000000ffff087224 */ /* 0x004fc800078e0a03 */
        /* <DEDUP_REMOVED lines=10> */
[----:B------:R-:W-:-:S04]  /*01e0*/  @!P1 IADD3 R4, PT, PT, R4, -R5, RZ ;  /* 0x8000000504049210 */ /* 0x000fc80007ffe0ff */
[----:B------:R-:W-:Y:S02]  /*01f0*/  @!P2 IADD3 R4, PT, PT, -R4, RZ, RZ ;  /* 0x000000ff0404a210 */ /* 0x000fe40007ffe1ff */
[----:B------:R-:W-:-:S05]  /*0200*/  @!P0 LOP3.LUT R4, RZ, R6, RZ, 0x33, !PT ;  /* 0x00000006ff048212 */ /* 0x000fca00078e33ff */
[----:B-1----:R-:W-:Y:S02]  /*0210*/  IMAD.WIDE R2, R4, 0x4, R2 ;  /* 0x0000000404027825 */ /* 0x002fe400078e0202 */
[----:B------:R-:W1:Y:S04]  /*0220*/  LDC.64 R4, c[0x0][0x380] ;  /* 0x0000e000ff047b82 */ /* 0x000e680000000a00 */
[----:B0-----:R-:W2:Y:S01]  /*0230*/  LDG.E R3, desc[UR4][R2.64] ;  /* 0x0000000402037981 */ /* 0x001ea2000c1e1900 */
[----:B-1----:R-:W-:-:S05]  /*0240*/  IMAD.WIDE R4, R7, 0x4, R4 ;  /* 0x0000000407047825 */ /* 0x002fca00078e0204 */
[----:B--2---:R-:W-:Y:S01]  /*0250*/  STG.E desc[UR4][R4.64], R3 ;  /* 0x0000000304007986 */ /* 0x004fe2000c101904 */
[----:B------:R-:W-:Y:S05]  /*0260*/  EXIT ;  /* 0x000000000000794d */ /* 0x000fea0003800000 */
.L_x_1:
        /* <DEDUP_REMOVED lines=9> */
.L_x_4:


//--------------------- .text._Z5copy1PfS_i       --------------------------
	.section	.text._Z5copy1PfS_i,"ax",@progbits
	.align	128
        .global         _Z5copy1PfS_i
        .type           _Z5copy1PfS_i,@function
        .size           _Z5copy1PfS_i,(.L_x_5 - _Z5copy1PfS_i)
        .other          _Z5copy1PfS_i,@"STO_CUDA_ENTRY STV_DEFAULT"
_Z5copy1PfS_i:
.text._Z5copy1PfS_i:
[----:B------:R-:W-:Y:S01]  /*0000*/  LDC R1, c[0x0][0x37c] ;  /* 0x0000df00ff017b82 */ /* 0x000fe20000000800 */
[----:B------:R-:W0:Y:S01]  /*0010*/  S2R R7, SR_TID.X ;  /* 0x0000000000077919 */ /* 0x000e220000002100 */
[----:B------:R-:W0:Y:S01]  /*0020*/  LDCU UR4, c[0x0][0x360] ;  /* 0x00006c00ff0477ac */ /* 0x000e220008000800 */
[----:B------:R-:W0:Y:S01]  /*0030*/  S2R R0, SR_CTAID.X ;  /* 0x0000000000007919 */ /* 0x000e220000002500 */
[----:B------:R-:W1:Y:S01]  /*0040*/  LDCU UR5, c[0x0][0x390] ;  /* 0x00007200ff0577ac */ /* 0x000e620008000800 */
[----:B0-----:R-:W-:-:S05]  /*0050*/  IMAD R7, R0, UR4, R7 ;  /* 0x0000000400077c24 */ /* 0x001fca000f8e0207 */
[----:B-1----:R-:W-:-:S13]  /*0060*/  ISETP.GE.AND P0, PT, R7, UR5, PT ;  /* 0x0000000507007c0c */ /* 0x002fda000bf06270 */
[----:B------:R-:W-:Y:S05]  /*0070*/  @P0 EXIT ;  /* 0x000000000000094d */ /* 0x000fea0003800000 */
[----:B------:R-:W0:Y:S01]  /*0080*/  LDC.64 R2, c[0x0][0x388] ;  /* 0x0000e200ff027b82 */ /* 0x000e220000000a00 */
[----:B------:R-:W1:Y:S07]  /*0090*/  LDCU.64 UR4, c[0x0][0x358] ;  /* 0x00006b00ff0477ac */ /* 0x000e6e0008000a00 */
[----:B------:R-:W2:Y:S01]  /*00a0*/  LDC.64 R4, c[0x0][0x380] ;  /* 0x0000e000ff047b82 */ /* 0x000ea20000000a00 */
[----:B0-----:R-:W-:-:S06]  /*00b0*/  IMAD.WIDE R2, R7, 0x4, R2 ;  /* 0x0000000407027825 */ /* 0x001fcc00078e0202 */
[----:B-1----:R-:W3:Y:S01]  /*00c0*/  LDG.E R3, desc[UR4][R2.64] ;  /* 0x0000000402037981 */ /* 0x002ee2000c1e1900 */
[----:B--2---:R-:W-:-:S05]  /*00d0*/  IMAD.WIDE R4, R7, 0x4, R4 ;  /* 0x0000000407047825 */ /* 0x004fca00078e0204 */
[----:B---3--:R-:W-:Y:S01]  /*00e0*/  STG.E desc[UR4][R4.64], R3 ;  /* 0x0000000304007986 */ /* 0x008fe2000c101904 */
[----:B------:R-:W-:Y:S05]  /*00f0*/  EXIT ;  /* 0x000000000000794d */ /* 0x000fea0003800000 */
.L_x_2:
        /* <DEDUP_REMOVED lines=16> */
.L_x_5:


//--------------------- .nv.shared.reserved.0     --------------------------
	.section	.nv.shared.reserved.0,"aw",@nobits
	.weak		__nv_reservedSMEM_offset_0_alias
	.size		__nv_reservedSMEM_offset_0_alias, 0, 64
	.other		__nv_reservedSMEM_offset_0_alias,@"STO_CUDA_RESERVED_SHARED STV_DEFAULT"
__nv_reservedSMEM_offset_0_alias:
	.zero		0
	.zero		64


//--------------------- .nv.constant0._Z5copy3PfS_ii --------------------------
	.section	.nv.constant0._Z5copy3PfS_ii,"a",@progbits
	.sectionflags	@""
	.align	4
.nv.constant0._Z5copy3PfS_ii:
	.zero		920


//--------------------- .nv.constant0._Z5copy2PfS_ii --------------------------
	.section	.nv.constant0._Z5copy2PfS_ii,"a",@progbits
	.sectionflags	@""
	.align	4
.nv.constant0._Z5copy2PfS_ii:
	.zero		920


//--------------------- .nv.constant0._Z5copy1PfS_i --------------------------
	.section	.nv.constant0._Z5copy1PfS_i,"a",@progbits
	.sectionflags	@""
	.align	4
.nv.constant0._Z5copy1PfS_i:
	.zero		916


//--------------------- SYMBOLS --------------------------

	.type		.nv.reservedSmem.offset0,@object
	.size		.nv.reservedSmem.offset0,0x4
